//
// Generated by NVIDIA NVVM Compiler
//
// Compiler Build ID: CL-36424714
// Cuda compilation tools, release 13.0, V13.0.88
// Based on NVVM 20.0.0
//

.version 9.0
.target sm_100
.address_size 64

	// .globl	_Z8convolvePfS_S_iiii

.visible .entry _Z8convolvePfS_S_iiii(
	.param .u64 .ptr .align 1 _Z8convolvePfS_S_iiii_param_0,
	.param .u64 .ptr .align 1 _Z8convolvePfS_S_iiii_param_1,
	.param .u64 .ptr .align 1 _Z8convolvePfS_S_iiii_param_2,
	.param .u32 _Z8convolvePfS_S_iiii_param_3,
	.param .u32 _Z8convolvePfS_S_iiii_param_4,
	.param .u32 _Z8convolvePfS_S_iiii_param_5,
	.param .u32 _Z8convolvePfS_S_iiii_param_6
)
{
	.reg .pred 	%p<13>;
	.reg .b32 	%r<55>;
	.reg .b32 	%f<119>;
	.reg .b64 	%rd<25>;

	ld.param.u64 	%rd6, [_Z8convolvePfS_S_iiii_param_0];
	ld.param.u64 	%rd5, [_Z8convolvePfS_S_iiii_param_1];
	ld.param.u64 	%rd7, [_Z8convolvePfS_S_iiii_param_2];
	ld.param.u32 	%r31, [_Z8convolvePfS_S_iiii_param_3];
	ld.param.u32 	%r28, [_Z8convolvePfS_S_iiii_param_4];
	ld.param.u32 	%r29, [_Z8convolvePfS_S_iiii_param_5];
	ld.param.u32 	%r30, [_Z8convolvePfS_S_iiii_param_6];
	cvta.to.global.u64 	%rd1, %rd7;
	cvta.to.global.u64 	%rd2, %rd6;
	mov.u32 	%r32, %ctaid.x;
	mov.u32 	%r33, %ntid.x;
	mov.u32 	%r34, %tid.x;
	mad.lo.s32 	%r1, %r32, %r33, %r34;
	mul.lo.s32 	%r35, %r28, %r31;
	setp.ge.s32 	%p1, %r1, %r35;
	@%p1 bra 	$L__BB0_18;
	div.s32 	%r2, %r1, %r28;
	mul.lo.s32 	%r36, %r2, %r28;
	sub.s32 	%r3, %r1, %r36;
	setp.lt.s32 	%p2, %r29, 1;
	mov.f32 	%f117, 0f00000000;
	@%p2 bra 	$L__BB0_17;
	and.b32  	%r4, %r29, 15;
	and.b32  	%r5, %r29, 7;
	and.b32  	%r6, %r29, 3;
	and.b32  	%r37, %r29, 2147483632;
	neg.s32 	%r7, %r37;
	add.s32 	%r8, %r2, %r29;
	mov.f32 	%f117, 0f00000000;
	mov.u32 	%r47, %r2;
$L__BB0_3:
	setp.lt.u32 	%p3, %r29, 16;
	mul.lo.s32 	%r10, %r47, %r30;
	sub.s32 	%r38, %r47, %r2;
	mul.lo.s32 	%r49, %r38, %r29;
	sub.s32 	%r12, %r49, %r3;
	mov.u32 	%r52, %r3;
	@%p3 bra 	$L__BB0_6;
	add.s32 	%r50, %r3, %r10;
	mov.u32 	%r48, %r7;
	mov.u32 	%r52, %r3;
$L__BB0_5:
	.pragma "nounroll";
	mul.wide.s32 	%rd8, %r50, 4;
	add.s64 	%rd9, %rd2, %rd8;
	ld.global.f32 	%f20, [%rd9];
	mul.wide.s32 	%rd10, %r49, 4;
	add.s64 	%rd11, %rd1, %rd10;
	ld.global.f32 	%f21, [%rd11];
	fma.rn.f32 	%f22, %f20, %f21, %f117;
	ld.global.f32 	%f23, [%rd9+4];
	ld.global.f32 	%f24, [%rd11+4];
	fma.rn.f32 	%f25, %f23, %f24, %f22;
	ld.global.f32 	%f26, [%rd9+8];
	ld.global.f32 	%f27, [%rd11+8];
	fma.rn.f32 	%f28, %f26, %f27, %f25;
	ld.global.f32 	%f29, [%rd9+12];
	ld.global.f32 	%f30, [%rd11+12];
	fma.rn.f32 	%f31, %f29, %f30, %f28;
	ld.global.f32 	%f32, [%rd9+16];
	ld.global.f32 	%f33, [%rd11+16];
	fma.rn.f32 	%f34, %f32, %f33, %f31;
	ld.global.f32 	%f35, [%rd9+20];
	ld.global.f32 	%f36, [%rd11+20];
	fma.rn.f32 	%f37, %f35, %f36, %f34;
	ld.global.f32 	%f38, [%rd9+24];
	ld.global.f32 	%f39, [%rd11+24];
	fma.rn.f32 	%f40, %f38, %f39, %f37;
	ld.global.f32 	%f41, [%rd9+28];
	ld.global.f32 	%f42, [%rd11+28];
	fma.rn.f32 	%f43, %f41, %f42, %f40;
	ld.global.f32 	%f44, [%rd9+32];
	ld.global.f32 	%f45, [%rd11+32];
	fma.rn.f32 	%f46, %f44, %f45, %f43;
	ld.global.f32 	%f47, [%rd9+36];
	ld.global.f32 	%f48, [%rd11+36];
	fma.rn.f32 	%f49, %f47, %f48, %f46;
	ld.global.f32 	%f50, [%rd9+40];
	ld.global.f32 	%f51, [%rd11+40];
	fma.rn.f32 	%f52, %f50, %f51, %f49;
	ld.global.f32 	%f53, [%rd9+44];
	ld.global.f32 	%f54, [%rd11+44];
	fma.rn.f32 	%f55, %f53, %f54, %f52;
	ld.global.f32 	%f56, [%rd9+48];
	ld.global.f32 	%f57, [%rd11+48];
	fma.rn.f32 	%f58, %f56, %f57, %f55;
	ld.global.f32 	%f59, [%rd9+52];
	ld.global.f32 	%f60, [%rd11+52];
	fma.rn.f32 	%f61, %f59, %f60, %f58;
	ld.global.f32 	%f62, [%rd9+56];
	ld.global.f32 	%f63, [%rd11+56];
	fma.rn.f32 	%f64, %f62, %f63, %f61;
	ld.global.f32 	%f65, [%rd9+60];
	ld.global.f32 	%f66, [%rd11+60];
	fma.rn.f32 	%f117, %f65, %f66, %f64;
	add.s32 	%r52, %r52, 16;
	add.s32 	%r50, %r50, 16;
	add.s32 	%r49, %r49, 16;
	add.s32 	%r48, %r48, 16;
	setp.ne.s32 	%p4, %r48, 0;
	@%p4 bra 	$L__BB0_5;
$L__BB0_6:
	setp.eq.s32 	%p5, %r4, 0;
	@%p5 bra 	$L__BB0_16;
	add.s32 	%r39, %r4, -1;
	setp.lt.u32 	%p6, %r39, 7;
	@%p6 bra 	$L__BB0_9;
	add.s32 	%r40, %r52, %r10;
	mul.wide.s32 	%rd12, %r40, 4;
	add.s64 	%rd13, %rd2, %rd12;
	ld.global.f32 	%f68, [%rd13];
	add.s32 	%r41, %r12, %r52;
	mul.wide.s32 	%rd14, %r41, 4;
	add.s64 	%rd15, %rd1, %rd14;
	ld.global.f32 	%f69, [%rd15];
	fma.rn.f32 	%f70, %f68, %f69, %f117;
	ld.global.f32 	%f71, [%rd13+4];
	ld.global.f32 	%f72, [%rd15+4];
	fma.rn.f32 	%f73, %f71, %f72, %f70;
	ld.global.f32 	%f74, [%rd13+8];
	ld.global.f32 	%f75, [%rd15+8];
	fma.rn.f32 	%f76, %f74, %f75, %f73;
	ld.global.f32 	%f77, [%rd13+12];
	ld.global.f32 	%f78, [%rd15+12];
	fma.rn.f32 	%f79, %f77, %f78, %f76;
	ld.global.f32 	%f80, [%rd13+16];
	ld.global.f32 	%f81, [%rd15+16];
	fma.rn.f32 	%f82, %f80, %f81, %f79;
	ld.global.f32 	%f83, [%rd13+20];
	ld.global.f32 	%f84, [%rd15+20];
	fma.rn.f32 	%f85, %f83, %f84, %f82;
	ld.global.f32 	%f86, [%rd13+24];
	ld.global.f32 	%f87, [%rd15+24];
	fma.rn.f32 	%f88, %f86, %f87, %f85;
	ld.global.f32 	%f89, [%rd13+28];
	ld.global.f32 	%f90, [%rd15+28];
	fma.rn.f32 	%f117, %f89, %f90, %f88;
	add.s32 	%r52, %r52, 8;
$L__BB0_9:
	setp.eq.s32 	%p7, %r5, 0;
	@%p7 bra 	$L__BB0_16;
	add.s32 	%r42, %r5, -1;
	setp.lt.u32 	%p8, %r42, 3;
	@%p8 bra 	$L__BB0_12;
	add.s32 	%r43, %r52, %r10;
	mul.wide.s32 	%rd16, %r43, 4;
	add.s64 	%rd17, %rd2, %rd16;
	ld.global.f32 	%f92, [%rd17];
	add.s32 	%r44, %r12, %r52;
	mul.wide.s32 	%rd18, %r44, 4;
	add.s64 	%rd19, %rd1, %rd18;
	ld.global.f32 	%f93, [%rd19];
	fma.rn.f32 	%f94, %f92, %f93, %f117;
	ld.global.f32 	%f95, [%rd17+4];
	ld.global.f32 	%f96, [%rd19+4];
	fma.rn.f32 	%f97, %f95, %f96, %f94;
	ld.global.f32 	%f98, [%rd17+8];
	ld.global.f32 	%f99, [%rd19+8];
	fma.rn.f32 	%f100, %f98, %f99, %f97;
	ld.global.f32 	%f101, [%rd17+12];
	ld.global.f32 	%f102, [%rd19+12];
	fma.rn.f32 	%f117, %f101, %f102, %f100;
	add.s32 	%r52, %r52, 4;
$L__BB0_12:
	setp.eq.s32 	%p9, %r6, 0;
	@%p9 bra 	$L__BB0_16;
	setp.eq.s32 	%p10, %r6, 1;
	add.s32 	%r45, %r52, %r10;
	mul.wide.s32 	%rd20, %r45, 4;
	add.s64 	%rd3, %rd2, %rd20;
	ld.global.f32 	%f103, [%rd3];
	add.s32 	%r46, %r12, %r52;
	mul.wide.s32 	%rd21, %r46, 4;
	add.s64 	%rd4, %rd1, %rd21;
	ld.global.f32 	%f104, [%rd4];
	fma.rn.f32 	%f117, %f103, %f104, %f117;
	@%p10 bra 	$L__BB0_16;
	setp.eq.s32 	%p11, %r6, 2;
	ld.global.f32 	%f105, [%rd3+4];
	ld.global.f32 	%f106, [%rd4+4];
	fma.rn.f32 	%f117, %f105, %f106, %f117;
	@%p11 bra 	$L__BB0_16;
	ld.global.f32 	%f107, [%rd3+8];
	ld.global.f32 	%f108, [%rd4+8];
	fma.rn.f32 	%f117, %f107, %f108, %f117;
$L__BB0_16:
	add.s32 	%r47, %r47, 1;
	setp.lt.s32 	%p12, %r47, %r8;
	@%p12 bra 	$L__BB0_3;
$L__BB0_17:
	cvta.to.global.u64 	%rd22, %rd5;
	mul.wide.s32 	%rd23, %r1, 4;
	add.s64 	%rd24, %rd22, %rd23;
	st.global.f32 	[%rd24], %f117;
$L__BB0_18:
	ret;

}


// ===== COMPILED SASS (sm_100) =====

	.target	sm_100

	.elftype	@"ET_EXEC"


//--------------------- .note.nv.tkinfo           --------------------------
	.section	.note.nv.tkinfo,"",@"SHT_NOTE"
	.sectionflags	@"SHF_NOTE_NV_TKINFO"
	.tkinfo
        /*0018*/ 	.word	0x00000002
        /*0030*/ 	.string	""
        /*0030*/ 	.string	"ptxas"
        /*0030*/ 	.string	"Cuda compilation tools, release 13.0, V13.0.88"
        /*0030*/ 	.string	"Build cuda_13.0.r13.0/compiler.36424714_0"
        /*0030*/ 	.string	"-arch sm_100 -m 64 "



//--------------------- .note.nv.cuinfo           --------------------------
	.section	.note.nv.cuinfo,"",@"SHT_NOTE"
	.sectionflags	@"SHF_NOTE_NV_CUINFO"
        /*0018*/ 	.short	0x0002
        /*001a*/ 	.short	0x0064
        /*001c*/ 	.short	0x0082
	.zero		2


//--------------------- .nv.info                  --------------------------
	.section	.nv.info,"",@"SHT_CUDA_INFO"
	.align	4


	//----- nvinfo : EIATTR_REGCOUNT
	.align		4
        /*0000*/ 	.byte	0x04, 0x2f
        /*0002*/ 	.short	(.L_1 - .L_0)
	.align		4
.L_0:
        /*0004*/ 	.word	index@(_Z8convolvePfS_S_iiii)
        /*0008*/ 	.word	0x00000020


	//----- nvinfo : EIATTR_FRAME_SIZE
	.align		4
.L_1:
        /*000c*/ 	.byte	0x04, 0x11
        /*000e*/ 	.short	(.L_3 - .L_2)
	.align		4
.L_2:
        /*0010*/ 	.word	index@(_Z8convolvePfS_S_iiii)
        /*0014*/ 	.word	0x00000000


	//----- nvinfo : EIATTR_MIN_STACK_SIZE
	.align		4
.L_3:
        /*0018*/ 	.byte	0x04, 0x12
        /*001a*/ 	.short	(.L_5 - .L_4)
	.align		4
.L_4:
        /*001c*/ 	.word	index@(_Z8convolvePfS_S_iiii)
        /*0020*/ 	.word	0x00000000
.L_5:


//--------------------- .nv.compat                --------------------------
	.section	.nv.compat,"",@"SHT_CUDA_COMPAT_INFO"
	.align	4
        /*0000*/ 	.byte	0x02, 0x09, 0x00, 0x00, 0x02, 0x02, 0x01, 0x00, 0x02, 0x05, 0x05, 0x00, 0x03, 0x07, 0x01, 0x01
        /*0010*/ 	.byte	0x02, 0x03, 0x00, 0x00, 0x02, 0x06, 0x01, 0x00, 0x04, 0x0b, 0x08, 0x00, 0x09, 0x00, 0x00, 0x00
        /*0020*/ 	.byte	0x00, 0x00, 0x00, 0x00


//--------------------- .nv.info._Z8convolvePfS_S_iiii --------------------------
	.section	.nv.info._Z8convolvePfS_S_iiii,"",@"SHT_CUDA_INFO"
	.sectionflags	@""
	.align	4


	//----- nvinfo : EIATTR_CUDA_API_VERSION
	.align		4
        /*0000*/ 	.byte	0x04, 0x37
        /*0002*/ 	.short	(.L_7 - .L_6)
.L_6:
        /*0004*/ 	.word	0x00000082


	//----- nvinfo : EIATTR_KPARAM_INFO
	.align		4
.L_7:
        /*0008*/ 	.byte	0x04, 0x17
        /*000a*/ 	.short	(.L_9 - .L_8)
.L_8:
        /*000c*/ 	.word	0x00000000
        /*0010*/ 	.short	0x0006
        /*0012*/ 	.short	0x0024
        /*0014*/ 	.byte	0x00, 0xf0, 0x11, 0x00


	//----- nvinfo : EIATTR_KPARAM_INFO
	.align		4
.L_9:
        /*0018*/ 	.byte	0x04, 0x17
        /*001a*/ 	.short	(.L_11 - .L_10)
.L_10:
        /*001c*/ 	.word	0x00000000
        /*0020*/ 	.short	0x0005
        /*0022*/ 	.short	0x0020
        /*0024*/ 	.byte	0x00, 0xf0, 0x11, 0x00


	//----- nvinfo : EIATTR_KPARAM_INFO
	.align		4
.L_11:
        /*0028*/ 	.byte	0x04, 0x17
        /*002a*/ 	.short	(.L_13 - .L_12)
.L_12:
        /*002c*/ 	.word	0x00000000
        /*0030*/ 	.short	0x0004
        /*0032*/ 	.short	0x001c
        /*0034*/ 	.byte	0x00, 0xf0, 0x11, 0x00


	//----- nvinfo : EIATTR_KPARAM_INFO
	.align		4
.L_13:
        /*0038*/ 	.byte	0x04, 0x17
        /*003a*/ 	.short	(.L_15 - .L_14)
.L_14:
        /*003c*/ 	.word	0x00000000
        /*0040*/ 	.short	0x0003
        /*0042*/ 	.short	0x0018
        /*0044*/ 	.byte	0x00, 0xf0, 0x11, 0x00


	//----- nvinfo : EIATTR_KPARAM_INFO
	.align		4
.L_15:
        /*0048*/ 	.byte	0x04, 0x17
        /*004a*/ 	.short	(.L_17 - .L_16)
.L_16:
        /*004c*/ 	.word	0x00000000
        /*0050*/ 	.short	0x0002
        /*0052*/ 	.short	0x0010
        /*0054*/ 	.byte	0x00, 0xf5, 0x21, 0x00


	//----- nvinfo : EIATTR_KPARAM_INFO
	.align		4
.L_17:
        /*0058*/ 	.byte	0x04, 0x17
        /*005a*/ 	.short	(.L_19 - .L_18)
.L_18:
        /*005c*/ 	.word	0x00000000
        /*0060*/ 	.short	0x0001
        /*0062*/ 	.short	0x0008
        /*0064*/ 	.byte	0x00, 0xf5, 0x21, 0x00


	//----- nvinfo : EIATTR_KPARAM_INFO
	.align		4
.L_19:
        /*0068*/ 	.byte	0x04, 0x17
        /*006a*/ 	.short	(.L_21 - .L_20)
.L_20:
        /*006c*/ 	.word	0x00000000
        /*0070*/ 	.short	0x0000
        /*0072*/ 	.short	0x0000
        /*0074*/ 	.byte	0x00, 0xf5, 0x21, 0x00


	//----- nvinfo : EIATTR_SPARSE_MMA_MASK
	.align		4
.L_21:
        /*0078*/ 	.byte	0x03, 0x50
        /*007a*/ 	.short	0x0000


	//----- nvinfo : EIATTR_MAXREG_COUNT
	.align		4
        /*007c*/ 	.byte	0x03, 0x1b
        /*007e*/ 	.short	0x00ff


	//----- nvinfo : EIATTR_MERCURY_ISA_VERSION
	.align		4
        /*0080*/ 	.byte	0x03, 0x5f
        /*0082*/ 	.short	0x0101


	//----- nvinfo : EIATTR_VRC_CTA_INIT_COUNT
	.align		4
        /*0084*/ 	.byte	0x02, 0x4a
	.zero		1
	.zero		1


	//----- nvinfo : EIATTR_EXIT_INSTR_OFFSETS
	.align		4
        /*0088*/ 	.byte	0x04, 0x1c
        /*008a*/ 	.short	(.L_23 - .L_22)


	//   ....[0]....
.L_22:
        /*008c*/ 	.word	0x00000080


	//   ....[1]....
        /*0090*/ 	.word	0x00000d20


	//----- nvinfo : EIATTR_CRS_STACK_SIZE
	.align		4
.L_23:
        /*0094*/ 	.byte	0x04, 0x1e
        /*0096*/ 	.short	(.L_25 - .L_24)
.L_24:
        /*0098*/ 	.word	0x00000000


	//----- nvinfo : EIATTR_CBANK_PARAM_SIZE
	.align		4
.L_25:
        /*009c*/ 	.byte	0x03, 0x19
        /*009e*/ 	.short	0x0028


	//----- nvinfo : EIATTR_PARAM_CBANK
	.align		4
        /*00a0*/ 	.byte	0x04, 0x0a
        /*00a2*/ 	.short	(.L_27 - .L_26)
	.align		4
.L_26:
        /*00a4*/ 	.word	index@(.nv.constant0._Z8convolvePfS_S_iiii)
        /*00a8*/ 	.short	0x0380
        /*00aa*/ 	.short	0x0028


	//----- nvinfo : EIATTR_SW_WAR
	.align		4
.L_27:
        /*00ac*/ 	.byte	0x04, 0x36
        /*00ae*/ 	.short	(.L_29 - .L_28)
.L_28:
        /*00b0*/ 	.word	0x00000008
.L_29:


//--------------------- .nv.callgraph             --------------------------
	.section	.nv.callgraph,"",@"SHT_CUDA_CALLGRAPH"
	.align	4
	.sectionentsize	8
	.align		4
        /*0000*/ 	.word	0x00000000
	.align		4
        /*0004*/ 	.word	0xffffffff
	.align		4
        /*0008*/ 	.word	0x00000000
	.align		4
        /*000c*/ 	.word	0xfffffffe
	.align		4
        /*0010*/ 	.word	0x00000000
	.align		4
        /*0014*/ 	.word	0xfffffffd
	.align		4
        /*0018*/ 	.word	0x00000000
	.align		4
        /*001c*/ 	.word	0xfffffffc


//--------------------- .text._Z8convolvePfS_S_iiii --------------------------
	.section	.text._Z8convolvePfS_S_iiii,"ax",@progbits
	.align	128
        .global         _Z8convolvePfS_S_iiii
        .type           _Z8convolvePfS_S_iiii,@function
        .size           _Z8convolvePfS_S_iiii,(.L_x_8 - _Z8convolvePfS_S_iiii)
        .other          _Z8convolvePfS_S_iiii,@"STO_CUDA_ENTRY STV_DEFAULT"
_Z8convolvePfS_S_iiii:
.text._Z8convolvePfS_S_iiii:
[----:B------:R-:W-:Y:S01]  /*0000*/  LDC R1, c[0x0][0x37c] ;  /* 0x0000df00ff017b82 */ /* 0x000fe20000000800 */
[----:B------:R-:W0:Y:S07]  /*0010*/  S2R R5, SR_TID.X ;  /* 0x0000000000057919 */ /* 0x000e2e0000002100 */
[----:B------:R-:W0:Y:S08]  /*0020*/  S2UR UR4, SR_CTAID.X ;  /* 0x00000000000479c3 */ /* 0x000e300000002500 */
[----:B------:R-:W0:Y:S08]  /*0030*/  LDC R0, c[0x0][0x360] ;  /* 0x0000d800ff007b82 */ /* 0x000e300000000800 */
[----:B------:R-:W1:Y:S01]  /*0040*/  LDC.64 R2, c[0x0][0x398] ;  /* 0x0000e600ff027b82 */ /* 0x000e620000000a00 */
[----:B0-----:R-:W-:-:S02]  /*0050*/  IMAD R0, R0, UR4, R5 ;  /* 0x0000000400007c24 */ /* 0x001fc4000f8e0205 */
[----:B-1----:R-:W-:-:S05]  /*0060*/  IMAD R5, R3, R2, RZ ;  /* 0x0000000203057224 */ /* 0x002fca00078e02ff */
[----:B------:R-:W-:-:S13]  /*0070*/  ISETP.GE.AND P0, PT, R0, R5, PT ;  /* 0x000000050000720c */ /* 0x000fda0003f06270 */
[----:B------:R-:W-:Y:S05]  /*0080*/  @P0 EXIT ;  /* 0x000000000000094d */ /* 0x000fea0003800000 */
[----:B------:R-:W-:Y:S01]  /*0090*/  IABS R6, R3 ;  /* 0x0000000300067213 */ /* 0x000fe20000000000 */
[----:B------:R-:W0:Y:S01]  /*00a0*/  LDC R9, c[0x0][0x3a0] ;  /* 0x0000e800ff097b82 */ /* 0x000e220000000800 */
[----:B------:R-:W-:Y:S01]  /*00b0*/  IABS R8, R0 ;  /* 0x0000000000087213 */ /* 0x000fe20000000000 */
[----:B------:R-:W1:Y:S01]  /*00c0*/  LDCU.64 UR4, c[0x0][0x358] ;  /* 0x00006b00ff0477ac */ /* 0x000e620008000a00 */
[----:B------:R-:W2:Y:S01]  /*00d0*/  I2F.RP R2, R6 ;  /* 0x0000000600027306 */ /* 0x000ea20000209400 */
[----:B------:R-:W-:-:S07]  /*00e0*/  HFMA2 R13, -RZ, RZ, 0, 0 ;  /* 0x00000000ff0d7431 */ /* 0x000fce00000001ff */
[----:B--2---:R-:W2:Y:S02]  /*00f0*/  MUFU.RCP R2, R2 ;  /* 0x0000000200027308 */ /* 0x004ea40000001000 */
[----:B--2---:R-:W-:-:S06]  /*0100*/  IADD3 R4, PT, PT, R2, 0xffffffe, RZ ;  /* 0x0ffffffe02047810 */ /* 0x004fcc0007ffe0ff */
[----:B------:R2:W3:Y:S02]  /*0110*/  F2I.FTZ.U32.TRUNC.NTZ R5, R4 ;  /* 0x0000000400057305 */ /* 0x0004e4000021f000 */
[----:B--2---:R-:W-:Y:S01]  /*0120*/  HFMA2 R4, -RZ, RZ, 0, 0 ;  /* 0x00000000ff047431 */ /* 0x004fe200000001ff */
[----:B---3--:R-:W-:-:S05]  /*0130*/  IADD3 R7, PT, PT, RZ, -R5, RZ ;  /* 0x80000005ff077210 */ /* 0x008fca0007ffe0ff */
[----:B------:R-:W-:-:S04]  /*0140*/  IMAD R7, R7, R6, RZ ;  /* 0x0000000607077224 */ /* 0x000fc800078e02ff */
[----:B------:R-:W-:Y:S01]  /*0150*/  IMAD.HI.U32 R5, R5, R7, R4 ;  /* 0x0000000705057227 */ /* 0x000fe200078e0004 */
[----:B------:R-:W-:Y:S02]  /*0160*/  MOV R7, R8 ;  /* 0x0000000800077202 */ /* 0x000fe40000000f00 */
[----:B------:R-:W-:-:S03]  /*0170*/  LOP3.LUT R4, R0, R3, RZ, 0x3c, !PT ;  /* 0x0000000300047212 */ /* 0x000fc600078e3cff */
[----:B------:R-:W-:Y:S01]  /*0180*/  IMAD.HI.U32 R2, R5, R7, RZ ;  /* 0x0000000705027227 */ /* 0x000fe200078e00ff */
[----:B------:R-:W-:-:S04]  /*0190*/  ISETP.GE.AND P1, PT, R4, RZ, PT ;  /* 0x000000ff0400720c */ /* 0x000fc80003f26270 */
[----:B------:R-:W-:-:S05]  /*01a0*/  IADD3 R5, PT, PT, -R2, RZ, RZ ;  /* 0x000000ff02057210 */ /* 0x000fca0007ffe1ff */
[----:B------:R-:W-:-:S05]  /*01b0*/  IMAD R5, R6, R5, R7 ;  /* 0x0000000506057224 */ /* 0x000fca00078e0207 */
[----:B------:R-:W-:-:S13]  /*01c0*/  ISETP.GT.U32.AND P2, PT, R6, R5, PT ;  /* 0x000000050600720c */ /* 0x000fda0003f44070 */
[-C--:B------:R-:W-:Y:S02]  /*01d0*/  @!P2 IADD3 R5, PT, PT, R5, -R6.reuse, RZ ;  /* 0x800000060505a210 */ /* 0x080fe40007ffe0ff */
[----:B------:R-:W-:Y:S02]  /*01e0*/  @!P2 IADD3 R2, PT, PT, R2, 0x1, RZ ;  /* 0x000000010202a810 */ /* 0x000fe40007ffe0ff */
[----:B------:R-:W-:Y:S02]  /*01f0*/  ISETP.GE.U32.AND P0, PT, R5, R6, PT ;  /* 0x000000060500720c */ /* 0x000fe40003f06070 */
[----:B------:R-:W-:-:S11]  /*0200*/  ISETP.NE.AND P2, PT, R3, RZ, PT ;  /* 0x000000ff0300720c */ /* 0x000fd60003f45270 */
[----:B------:R-:W-:Y:S02]  /*0210*/  @P0 IADD3 R2, PT, PT, R2, 0x1, RZ ;  /* 0x0000000102020810 */ /* 0x000fe40007ffe0ff */
[----:B0-----:R-:W-:Y:S02]  /*0220*/  ISETP.GE.AND P0, PT, R9, 0x1, PT ;  /* 0x000000010900780c */ /* 0x001fe40003f06270 */
[----:B------:R-:W-:Y:S02]  /*0230*/  @!P1 IADD3 R2, PT, PT, -R2, RZ, RZ ;  /* 0x000000ff02029210 */ /* 0x000fe40007ffe1ff */
[----:B------:R-:W-:-:S04]  /*0240*/  @!P2 LOP3.LUT R2, RZ, R3, RZ, 0x33, !PT ;  /* 0x00000003ff02a212 */ /* 0x000fc800078e33ff */
[----:B------:R-:W-:-:S05]  /*0250*/  IADD3 R4, PT, PT, -R2, RZ, RZ ;  /* 0x000000ff02047210 */ /* 0x000fca0007ffe1ff */
[----:B------:R-:W-:Y:S01]  /*0260*/  IMAD R3, R3, R4, R0 ;  /* 0x0000000403037224 */ /* 0x000fe200078e0200 */
[----:B-1----:R-:W-:Y:S06]  /*0270*/  @!P0 BRA `(.L_x_0) ;  /* 0x00000008009c8947 */ /* 0x002fec0003800000 */
[C---:B------:R-:W-:Y:S01]  /*0280*/  LOP3.LUT R10, R9.reuse, 0x7ffffff0, RZ, 0xc0, !PT ;  /* 0x7ffffff0090a7812 */ /* 0x040fe200078ec0ff */
[----:B------:R-:W-:Y:S01]  /*0290*/  BSSY.RECONVERGENT B0, `(.L_x_0) ;  /* 0x00000a5000007945 */ /* 0x000fe20003800200 */
[C---:B------:R-:W-:Y:S02]  /*02a0*/  LOP3.LUT R5, R9.reuse, 0xf, RZ, 0xc0, !PT ;  /* 0x0000000f09057812 */ /* 0x040fe400078ec0ff */
[C---:B------:R-:W-:Y:S02]  /*02b0*/  LOP3.LUT R6, R9.reuse, 0x7, RZ, 0xc0, !PT ;  /* 0x0000000709067812 */ /* 0x040fe400078ec0ff */
[----:B------:R-:W-:Y:S02]  /*02c0*/  LOP3.LUT R7, R9, 0x3, RZ, 0xc0, !PT ;  /* 0x0000000309077812 */ /* 0x000fe400078ec0ff */
[----:B------:R-:W-:Y:S02]  /*02d0*/  IADD3 R8, PT, PT, R2, R9, RZ ;  /* 0x0000000902087210 */ /* 0x000fe40007ffe0ff */
[----:B------:R-:W-:-:S02]  /*02e0*/  MOV R13, RZ ;  /* 0x000000ff000d7202 */ /* 0x000fc40000000f00 */
[----:B------:R-:W-:Y:S02]  /*02f0*/  MOV R9, R2 ;  /* 0x0000000200097202 */ /* 0x000fe40000000f00 */
[----:B------:R-:W-:-:S07]  /*0300*/  IADD3 R10, PT, PT, -R10, RZ, RZ ;  /* 0x000000ff0a0a7210 */ /* 0x000fce0007ffe1ff */
.L_x_6:
[----:B------:R-:W0:Y:S01]  /*0310*/  LDCU UR6, c[0x0][0x3a0] ;  /* 0x00007400ff0677ac */ /* 0x000e220008000800 */
[----:B------:R-:W-:Y:S01]  /*0320*/  IADD3 R4, PT, PT, -R2, R9, RZ ;  /* 0x0000000902047210 */ /* 0x000fe20007ffe1ff */
[----:B------:R-:W-:Y:S01]  /*0330*/  IMAD.MOV.U32 R12, RZ, RZ, R9 ;  /* 0x000000ffff0c7224 */ /* 0x000fe200078e0009 */
[----:B------:R-:W-:Y:S02]  /*0340*/  IADD3 R9, PT, PT, R9, 0x1, RZ ;  /* 0x0000000109097810 */ /* 0x000fe40007ffe0ff */
[----:B------:R-:W-:Y:S02]  /*0350*/  ISETP.NE.AND P2, PT, R5, RZ, PT ;  /* 0x000000ff0500720c */ /* 0x000fe40003f45270 */
[----:B------:R-:W-:Y:S02]  /*0360*/  ISETP.GE.AND P0, PT, R9, R8, PT ;  /* 0x000000080900720c */ /* 0x000fe40003f06270 */
[----:B------:R-:W-:Y:S01]  /*0370*/  MOV R11, R3 ;  /* 0x00000003000b7202 */ /* 0x000fe20000000f00 */
[----:B0-----:R-:W-:-:S02]  /*0380*/  UISETP.GE.U32.AND UP0, UPT, UR6, 0x10, UPT ;  /* 0x000000100600788c */ /* 0x001fc4000bf06070 */
[----:B------:R-:W-:-:S07]  /*0390*/  IMAD R4, R4, UR6, RZ ;  /* 0x0000000604047c24 */ /* 0x000fce000f8e02ff */
[----:B------:R-:W-:Y:S05]  /*03a0*/  BRA.U !UP0, `(.L_x_1) ;  /* 0x0000000108fc7547 */ /* 0x000fea000b800000 */
[----:B------:R-:W0:Y:S01]  /*03b0*/  LDCU UR6, c[0x0][0x3a4] ;  /* 0x00007480ff0677ac */ /* 0x000e220008000800 */
[----:B------:R-:W-:Y:S02]  /*03c0*/  MOV R21, R4 ;  /* 0x0000000400157202 */ /* 0x000fe40000000f00 */
[----:B------:R-:W-:Y:S02]  /*03d0*/  MOV R18, R10 ;  /* 0x0000000a00127202 */ /* 0x000fe40000000f00 */
[----:B------:R-:W-:Y:S01]  /*03e0*/  MOV R11, R3 ;  /* 0x00000003000b7202 */ /* 0x000fe20000000f00 */
[----:B0-----:R-:W-:-:S07]  /*03f0*/  IMAD R19, R12, UR6, R3 ;  /* 0x000000060c137c24 */ /* 0x001fce000f8e0203 */
.L_x_2:
[----:B------:R-:W0:Y:S08]  /*0400*/  LDC.64 R16, c[0x0][0x380] ;  /* 0x0000e000ff107b82 */ /* 0x000e300000000a00 */
[----:B------:R-:W1:Y:S01]  /*0410*/  LDC.64 R14, c[0x0][0x390] ;  /* 0x0000e400ff0e7b82 */ /* 0x000e620000000a00 */
[----:B0-----:R-:W-:-:S05]  /*0420*/  IMAD.WIDE R16, R19, 0x4, R16 ;  /* 0x0000000413107825 */ /* 0x001fca00078e0210 */
[----:B------:R-:W2:Y:S01]  /*0430*/  LDG.E R22, desc[UR4][R16.64] ;  /* 0x0000000410167981 */ /* 0x000ea2000c1e1900 */
[----:B-1----:R-:W-:-:S03]  /*0440*/  IMAD.WIDE R14, R21, 0x4, R14 ;  /* 0x00000004150e7825 */ /* 0x002fc600078e020e */
[----:B------:R-:W3:Y:S04]  /*0450*/  LDG.E R25, desc[UR4][R16.64+0x4] ;  /* 0x0000040410197981 */ /* 0x000ee8000c1e1900 */
[----:B------:R-:W2:Y:S04]  /*0460*/  LDG.E R24, desc[UR4][R14.64] ;  /* 0x000000040e187981 */ /* 0x000ea8000c1e1900 */
[----:B------:R-:W3:Y:S04]  /*0470*/  LDG.E R26, desc[UR4][R14.64+0x4] ;  /* 0x000004040e1a7981 */ /* 0x000ee8000c1e1900 */
[----:B------:R-:W4:Y:S04]  /*0480*/  LDG.E R20, desc[UR4][R16.64+0x8] ;  /* 0x0000080410147981 */ /* 0x000f28000c1e1900 */
[----:B------:R-:W4:Y:S04]  /*0490*/  LDG.E R23, desc[UR4][R14.64+0x8] ;  /* 0x000008040e177981 */ /* 0x000f28000c1e1900 */
[----:B------:R-:W5:Y:S04]  /*04a0*/  LDG.E R27, desc[UR4][R16.64+0x34] ;  /* 0x00003404101b7981 */ /* 0x000f68000c1e1900 */
[----:B------:R-:W5:Y:S01]  /*04b0*/  LDG.E R28, desc[UR4][R14.64+0x3c] ;  /* 0x00003c040e1c7981 */ /* 0x000f62000c1e1900 */
[----:B--2---:R-:W-:-:S03]  /*04c0*/  FFMA R22, R22, R24, R13 ;  /* 0x0000001816167223 */ /* 0x004fc6000000000d */
[----:B------:R-:W2:Y:S01]  /*04d0*/  LDG.E R24, desc[UR4][R14.64+0xc] ;  /* 0x00000c040e187981 */ /* 0x000ea2000c1e1900 */
[----:B---3--:R-:W-:-:S03]  /*04e0*/  FFMA R25, R25, R26, R22 ;  /* 0x0000001a19197223 */ /* 0x008fc60000000016 */
[----:B------:R-:W2:Y:S04]  /*04f0*/  LDG.E R22, desc[UR4][R16.64+0xc] ;  /* 0x00000c0410167981 */ /* 0x000ea8000c1e1900 */
[----:B------:R-:W3:Y:S01]  /*0500*/  LDG.E R26, desc[UR4][R14.64+0x10] ;  /* 0x000010040e1a7981 */ /* 0x000ee2000c1e1900 */
[----:B----4-:R-:W-:-:S03]  /*0510*/  FFMA R23, R20, R23, R25 ;  /* 0x0000001714177223 */ /* 0x010fc60000000019 */
[----:B------:R-:W3:Y:S04]  /*0520*/  LDG.E R25, desc[UR4][R16.64+0x10] ;  /* 0x0000100410197981 */ /* 0x000ee8000c1e1900 */
[----:B------:R-:W4:Y:S04]  /*0530*/  LDG.E R13, desc[UR4][R16.64+0x14] ;  /* 0x00001404100d7981 */ /* 0x000f28000c1e1900 */
[----:B------:R-:W4:Y:S01]  /*0540*/  LDG.E R20, desc[UR4][R14.64+0x14] ;  /* 0x000014040e147981 */ /* 0x000f22000c1e1900 */
[----:B--2---:R-:W-:-:S03]  /*0550*/  FFMA R22, R22, R24, R23 ;  /* 0x0000001816167223 */ /* 0x004fc60000000017 */
[----:B------:R-:W2:Y:S04]  /*0560*/  LDG.E R23, desc[UR4][R16.64+0x18] ;  /* 0x0000180410177981 */ /* 0x000ea8000c1e1900 */
[----:B------:R-:W2:Y:S01]  /*0570*/  LDG.E R24, desc[UR4][R14.64+0x18] ;  /* 0x000018040e187981 */ /* 0x000ea2000c1e1900 */
[----:B---3--:R-:W-:-:S03]  /*0580*/  FFMA R22, R25, R26, R22 ;  /* 0x0000001a19167223 */ /* 0x008fc60000000016 */
[----:B------:R-:W3:Y:S04]  /*0590*/  LDG.E R25, desc[UR4][R16.64+0x1c] ;  /* 0x00001c0410197981 */ /* 0x000ee8000c1e1900 */
[----:B------:R-:W3:Y:S01]  /*05a0*/  LDG.E R26, desc[UR4][R14.64+0x1c] ;  /* 0x00001c040e1a7981 */ /* 0x000ee2000c1e1900 */
[----:B----4-:R-:W-:-:S03]  /*05b0*/  FFMA R22, R13, R20, R22 ;  /* 0x000000140d167223 */ /* 0x010fc60000000016 */
        /* <DEDUP_REMOVED lines=13> */
[----:B------:R-:W5:Y:S01]  /*0690*/  LDG.E R24, desc[UR4][R14.64+0x34] ;  /* 0x000034040e187981 */ /* 0x000f62000c1e1900 */
[----:B---3--:R-:W-:-:S03]  /*06a0*/  FFMA R25, R25, R26, R22 ;  /* 0x0000001a19197223 */ /* 0x008fc60000000016 */
[----:B------:R-:W2:Y:S04]  /*06b0*/  LDG.E R22, desc[UR4][R16.64+0x30] ;  /* 0x0000300410167981 */ /* 0x000ea8000c1e1900 */
[----:B------:R-:W3:Y:S01]  /*06c0*/  LDG.E R26, desc[UR4][R16.64+0x3c] ;  /* 0x00003c04101a7981 */ /* 0x000ee2000c1e1900 */
[----:B----4-:R-:W-:-:S03]  /*06d0*/  FFMA R25, R20, R13, R25 ;  /* 0x0000000d14197223 */ /* 0x010fc60000000019 */
[----:B------:R-:W4:Y:S04]  /*06e0*/  LDG.E R13, desc[UR4][R16.64+0x38] ;  /* 0x00003804100d7981 */ /* 0x000f28000c1e1900 */
[----:B------:R-:W4:Y:S01]  /*06f0*/  LDG.E R20, desc[UR4][R14.64+0x38] ;  /* 0x000038040e147981 */ /* 0x000f22000c1e1900 */
[----:B------:R-:W-:-:S04]  /*0700*/  IADD3 R18, PT, PT, R18, 0x10, RZ ;  /* 0x0000001012127810 */ /* 0x000fc80007ffe0ff */
[----:B------:R-:W-:Y:S01]  /*0710*/  ISETP.NE.AND P1, PT, R18, RZ, PT ;  /* 0x000000ff1200720c */ /* 0x000fe20003f25270 */
[----:B------:R-:W-:Y:S01]  /*0720*/  VIADD R21, R21, 0x10 ;  /* 0x0000001015157836 */ /* 0x000fe20000000000 */
[----:B------:R-:W-:Y:S02]  /*0730*/  IADD3 R11, PT, PT, R11, 0x10, RZ ;  /* 0x000000100b0b7810 */ /* 0x000fe40007ffe0ff */
[----:B------:R-:W-:Y:S01]  /*0740*/  IADD3 R19, PT, PT, R19, 0x10, RZ ;  /* 0x0000001013137810 */ /* 0x000fe20007ffe0ff */
[----:B--2---:R-:W-:-:S04]  /*0750*/  FFMA R22, R22, R23, R25 ;  /* 0x0000001716167223 */ /* 0x004fc80000000019 */
[----:B-----5:R-:W-:-:S04]  /*0760*/  FFMA R22, R27, R24, R22 ;  /* 0x000000181b167223 */ /* 0x020fc80000000016 */
[----:B----4-:R-:W-:-:S04]  /*0770*/  FFMA R13, R13, R20, R22 ;  /* 0x000000140d0d7223 */ /* 0x010fc80000000016 */
[----:B---3--:R-:W-:Y:S01]  /*0780*/  FFMA R13, R26, R28, R13 ;  /* 0x0000001c1a0d7223 */ /* 0x008fe2000000000d */
[----:B------:R-:W-:Y:S06]  /*0790*/  @P1 BRA `(.L_x_2) ;  /* 0xfffffffc00181947 */ /* 0x000fec000383ffff */
.L_x_1:
[----:B------:R-:W-:Y:S01]  /*07a0*/  IADD3 R4, PT, PT, -R3, R4, RZ ;  /* 0x0000000403047210 */ /* 0x000fe20007ffe1ff */
[----:B------:R-:W-:Y:S06]  /*07b0*/  @!P2 BRA `(.L_x_3) ;  /* 0x000000040044a947 */ /* 0x000fec0003800000 */
[----:B------:R-:W-:Y:S02]  /*07c0*/  IADD3 R14, PT, PT, R5, -0x1, RZ ;  /* 0xffffffff050e7810 */ /* 0x000fe40007ffe0ff */
[----:B------:R-:W-:Y:S02]  /*07d0*/  ISETP.NE.AND P2, PT, R6, RZ, PT ;  /* 0x000000ff0600720c */ /* 0x000fe40003f45270 */
[----:B------:R-:W-:-:S13]  /*07e0*/  ISETP.GE.U32.AND P1, PT, R14, 0x7, PT ;  /* 0x000000070e00780c */ /* 0x000fda0003f26070 */
[----:B------:R-:W-:Y:S05]  /*07f0*/  @!P1 BRA `(.L_x_4) ;  /* 0x0000000000809947 */ /* 0x000fea0003800000 */
[----:B------:R-:W0:Y:S01]  /*0800*/  LDC.64 R14, c[0x0][0x390] ;  /* 0x0000e400ff0e7b82 */ /* 0x000e220000000a00 */
[----:B------:R-:W1:Y:S01]  /*0810*/  LDCU UR6, c[0x0][0x3a4] ;  /* 0x00007480ff0677ac */ /* 0x000e620008000800 */
[----:B------:R-:W-:-:S06]  /*0820*/  IADD3 R21, PT, PT, R4, R11, RZ ;  /* 0x0000000b04157210 */ /* 0x000fcc0007ffe0ff */
[----:B------:R-:W2:Y:S01]  /*0830*/  LDC.64 R16, c[0x0][0x380] ;  /* 0x0000e000ff107b82 */ /* 0x000ea20000000a00 */
[----:B-1----:R-:W-:Y:S02]  /*0840*/  IMAD R19, R12, UR6, R11 ;  /* 0x000000060c137c24 */ /* 0x002fe4000f8e020b */
[----:B0-----:R-:W-:-:S05]  /*0850*/  IMAD.WIDE R14, R21, 0x4, R14 ;  /* 0x00000004150e7825 */ /* 0x001fca00078e020e */
[----:B------:R-:W3:Y:S01]  /*0860*/  LDG.E R21, desc[UR4][R14.64] ;  /* 0x000000040e157981 */ /* 0x000ee2000c1e1900 */
[----:B--2---:R-:W-:-:S03]  /*0870*/  IMAD.WIDE R16, R19, 0x4, R16 ;  /* 0x0000000413107825 */ /* 0x004fc600078e0210 */
[----:B------:R-:W2:Y:S04]  /*0880*/  LDG.E R23, desc[UR4][R14.64+0x4] ;  /* 0x000004040e177981 */ /* 0x000ea8000c1e1900 */
[----:B------:R-:W3:Y:S04]  /*0890*/  LDG.E R20, desc[UR4][R16.64] ;  /* 0x0000000410147981 */ /* 0x000ee8000c1e1900 */
[----:B------:R-:W2:Y:S04]  /*08a0*/  LDG.E R22, desc[UR4][R16.64+0x4] ;  /* 0x0000040410167981 */ /* 0x000ea8000c1e1900 */
[----:B------:R-:W4:Y:S04]  /*08b0*/  LDG.E R18, desc[UR4][R14.64+0x8] ;  /* 0x000008040e127981 */ /* 0x000f28000c1e1900 */
[----:B------:R-:W4:Y:S04]  /*08c0*/  LDG.E R19, desc[UR4][R16.64+0x8] ;  /* 0x0000080410137981 */ /* 0x000f28000c1e1900 */
[----:B------:R-:W5:Y:S04]  /*08d0*/  LDG.E R24, desc[UR4][R14.64+0x10] ;  /* 0x000010040e187981 */ /* 0x000f68000c1e1900 */
[----:B------:R-:W5:Y:S04]  /*08e0*/  LDG.E R27, desc[UR4][R14.64+0x14] ;  /* 0x000014040e1b7981 */ /* 0x000f68000c1e1900 */
[----:B------:R-:W5:Y:S04]  /*08f0*/  LDG.E R26, desc[UR4][R14.64+0x18] ;  /* 0x000018040e1a7981 */ /* 0x000f68000c1e1900 */
[----:B------:R-:W5:Y:S04]  /*0900*/  LDG.E R25, desc[UR4][R16.64+0x1c] ;  /* 0x00001c0410197981 */ /* 0x000f68000c1e1900 */
[----:B------:R-:W5:Y:S01]  /*0910*/  LDG.E R28, desc[UR4][R14.64+0x1c] ;  /* 0x00001c040e1c7981 */ /* 0x000f62000c1e1900 */
[----:B---3--:R-:W-:-:S03]  /*0920*/  FFMA R21, R20, R21, R13 ;  /* 0x0000001514157223 */ /* 0x008fc6000000000d */
[----:B------:R-:W3:Y:S04]  /*0930*/  LDG.E R13, desc[UR4][R14.64+0xc] ;  /* 0x00000c040e0d7981 */ /* 0x000ee8000c1e1900 */
[----:B------:R-:W3:Y:S01]  /*0940*/  LDG.E R20, desc[UR4][R16.64+0xc] ;  /* 0x00000c0410147981 */ /* 0x000ee2000c1e1900 */
[----:B--2---:R-:W-:-:S03]  /*0950*/  FFMA R29, R22, R23, R21 ;  /* 0x00000017161d7223 */ /* 0x004fc60000000015 */
[----:B------:R-:W5:Y:S04]  /*0960*/  LDG.E R23, desc[UR4][R16.64+0x10] ;  /* 0x0000100410177981 */ /* 0x000f68000c1e1900 */
[----:B------:R-:W2:Y:S04]  /*0970*/  LDG.E R22, desc[UR4][R16.64+0x14] ;  /* 0x0000140410167981 */ /* 0x000ea8000c1e1900 */
[----:B------:R-:W2:Y:S01]  /*0980*/  LDG.E R21, desc[UR4][R16.64+0x18] ;  /* 0x0000180410157981 */ /* 0x000ea2000c1e1900 */
[----:B----4-:R-:W-:Y:S01]  /*0990*/  FFMA R19, R19, R18, R29 ;  /* 0x0000001213137223 */ /* 0x010fe2000000001d */
[----:B------:R-:W-:-:S03]  /*09a0*/  IADD3 R11, PT, PT, R11, 0x8, RZ ;  /* 0x000000080b0b7810 */ /* 0x000fc60007ffe0ff */
[----:B---3--:R-:W-:-:S04]  /*09b0*/  FFMA R20, R20, R13, R19 ;  /* 0x0000000d14147223 */ /* 0x008fc80000000013 */
[----:B-----5:R-:W-:-:S04]  /*09c0*/  FFMA R23, R23, R24, R20 ;  /* 0x0000001817177223 */ /* 0x020fc80000000014 */
[----:B--2---:R-:W-:-:S04]  /*09d0*/  FFMA R22, R22, R27, R23 ;  /* 0x0000001b16167223 */ /* 0x004fc80000000017 */
[----:B------:R-:W-:-:S04]  /*09e0*/  FFMA R22, R21, R26, R22 ;  /* 0x0000001a15167223 */ /* 0x000fc80000000016 */
[----:B------:R-:W-:-:S07]  /*09f0*/  FFMA R13, R25, R28, R22 ;  /* 0x0000001c190d7223 */ /* 0x000fce0000000016 */
.L_x_4:
[----:B------:R-:W-:Y:S05]  /*0a00*/  @!P2 BRA `(.L_x_3) ;  /* 0x0000000000b0a947 */ /* 0x000fea0003800000 */
        /* <DEDUP_REMOVED lines=13> */
[----:B------:R-:W4:Y:S04]  /*0ae0*/  LDG.E R19, desc[UR4][R16.64] ;  /* 0x0000000410137981 */ /* 0x000f28000c1e1900 */
[----:B------:R-:W4:Y:S04]  /*0af0*/  LDG.E R18, desc[UR4][R14.64] ;  /* 0x000000040e127981 */ /* 0x000f28000c1e1900 */
[----:B------:R-:W3:Y:S04]  /*0b00*/  LDG.E R21, desc[UR4][R14.64+0x4] ;  /* 0x000004040e157981 */ /* 0x000ee8000c1e1900 */
[----:B------:R-:W2:Y:S04]  /*0b10*/  LDG.E R23, desc[UR4][R14.64+0x8] ;  /* 0x000008040e177981 */ /* 0x000ea8000c1e1900 */
[----:B------:R-:W5:Y:S04]  /*0b20*/  LDG.E R25, desc[UR4][R14.64+0xc] ;  /* 0x00000c040e197981 */ /* 0x000f68000c1e1900 */
[----:B------:R-:W5:Y:S01]  /*0b30*/  LDG.E R24, desc[UR4][R16.64+0xc] ;  /* 0x00000c0410187981 */ /* 0x000f62000c1e1900 */
[----:B------:R-:W-:Y:S01]  /*0b40*/  IADD3 R11, PT, PT, R11, 0x4, RZ ;  /* 0x000000040b0b7810 */ /* 0x000fe20007ffe0ff */
[----:B----4-:R-:W-:-:S04]  /*0b50*/  FFMA R18, R18, R19, R13 ;  /* 0x0000001312127223 */ /* 0x010fc8000000000d */
[----:B---3--:R-:W-:-:S04]  /*0b60*/  FFMA R18, R21, R20, R18 ;  /* 0x0000001415127223 */ /* 0x008fc80000000012 */
[----:B--2---:R-:W-:-:S04]  /*0b70*/  FFMA R18, R23, R22, R18 ;  /* 0x0000001617127223 */ /* 0x004fc80000000012 */
[----:B-----5:R-:W-:-:S07]  /*0b80*/  FFMA R13, R25, R24, R18 ;  /* 0x00000018190d7223 */ /* 0x020fce0000000012 */
.L_x_5:
[----:B------:R-:W-:Y:S05]  /*0b90*/  @!P2 BRA `(.L_x_3) ;  /* 0x00000000004ca947 */ /* 0x000fea0003800000 */
[----:B------:R-:W0:Y:S01]  /*0ba0*/  LDC.64 R14, c[0x0][0x390] ;  /* 0x0000e400ff0e7b82 */ /* 0x000e220000000a00 */
[----:B------:R-:W1:Y:S01]  /*0bb0*/  LDCU UR6, c[0x0][0x3a4] ;  /* 0x00007480ff0677ac */ /* 0x000e620008000800 */
[----:B------:R-:W-:-:S06]  /*0bc0*/  IADD3 R19, PT, PT, R4, R11, RZ ;  /* 0x0000000b04137210 */ /* 0x000fcc0007ffe0ff */
[----:B------:R-:W2:Y:S01]  /*0bd0*/  LDC.64 R16, c[0x0][0x380] ;  /* 0x0000e000ff107b82 */ /* 0x000ea20000000a00 */
[----:B-1----:R-:W-:Y:S02]  /*0be0*/  IMAD R11, R12, UR6, R11 ;  /* 0x000000060c0b7c24 */ /* 0x002fe4000f8e020b */
[----:B0-----:R-:W-:-:S04]  /*0bf0*/  IMAD.WIDE R14, R19, 0x4, R14 ;  /* 0x00000004130e7825 */ /* 0x001fc800078e020e */
[----:B--2---:R-:W-:Y:S02]  /*0c00*/  IMAD.WIDE R16, R11, 0x4, R16 ;  /* 0x000000040b107825 */ /* 0x004fe400078e0210 */
[----:B------:R-:W2:Y:S04]  /*0c10*/  LDG.E R11, desc[UR4][R14.64] ;  /* 0x000000040e0b7981 */ /* 0x000ea8000c1e1900 */
[----:B------:R-:W2:Y:S01]  /*0c20*/  LDG.E R4, desc[UR4][R16.64] ;  /* 0x0000000410047981 */ /* 0x000ea2000c1e1900 */
[----:B------:R-:W-:Y:S01]  /*0c30*/  ISETP.NE.AND P1, PT, R7, 0x1, PT ;  /* 0x000000010700780c */ /* 0x000fe20003f25270 */
[----:B--2---:R-:W-:-:S12]  /*0c40*/  FFMA R13, R4, R11, R13 ;  /* 0x0000000b040d7223 */ /* 0x004fd8000000000d */
[----:B------:R-:W-:Y:S05]  /*0c50*/  @!P1 BRA `(.L_x_3) ;  /* 0x00000000001c9947 */ /* 0x000fea0003800000 */
[----:B------:R-:W-:Y:S01]  /*0c60*/  ISETP.NE.AND P1, PT, R7, 0x2, PT ;  /* 0x000000020700780c */ /* 0x000fe20003f25270 */
[----:B------:R-:W2:Y:S04]  /*0c70*/  LDG.E R4, desc[UR4][R16.64+0x4] ;  /* 0x0000040410047981 */ /* 0x000ea8000c1e1900 */
[----:B------:R-:W2:Y:S08]  /*0c80*/  LDG.E R11, desc[UR4][R14.64+0x4] ;  /* 0x000004040e0b7981 */ /* 0x000eb0000c1e1900 */
[----:B------:R-:W3:Y:S04]  /*0c90*/  @P1 LDG.E R12, desc[UR4][R16.64+0x8] ;  /* 0x00000804100c1981 */ /* 0x000ee8000c1e1900 */
[----:B------:R-:W3:Y:S01]  /*0ca0*/  @P1 LDG.E R18, desc[UR4][R14.64+0x8] ;  /* 0x000008040e121981 */ /* 0x000ee2000c1e1900 */
[----:B--2---:R-:W-:-:S04]  /*0cb0*/  FFMA R13, R4, R11, R13 ;  /* 0x0000000b040d7223 */ /* 0x004fc8000000000d */
[----:B---3--:R-:W-:-:S07]  /*0cc0*/  @P1 FFMA R13, R12, R18, R13 ;  /* 0x000000120c0d1223 */ /* 0x008fce000000000d */
.L_x_3:
[----:B------:R-:W-:Y:S05]  /*0cd0*/  @!P0 BRA `(.L_x_6) ;  /* 0xfffffff4008c8947 */ /* 0x000fea000383ffff */
[----:B------:R-:W-:Y:S05]  /*0ce0*/  BSYNC.RECONVERGENT B0 ;  /* 0x0000000000007941 */ /* 0x000fea0003800200 */
.L_x_0:
[----:B------:R-:W0:Y:S02]  /*0cf0*/  LDC.64 R2, c[0x0][0x388] ;  /* 0x0000e200ff027b82 */ /* 0x000e240000000a00 */
[----:B0-----:R-:W-:-:S05]  /*0d00*/  IMAD.WIDE R2, R0, 0x4, R2 ;  /* 0x0000000400027825 */ /* 0x001fca00078e0202 */
[----:B------:R-:W-:Y:S01]  /*0d10*/  STG.E desc[UR4][R2.64], R13 ;  /* 0x0000000d02007986 */ /* 0x000fe2000c101904 */
[----:B------:R-:W-:Y:S05]  /*0d20*/  EXIT ;  /* 0x000000000000794d */ /* 0x000fea0003800000 */
.L_x_7:
[----:B------:R-:W-:-:S00]  /*0d30*/  BRA `(.L_x_7) ;  /* 0xfffffffc00fc7947 */ /* 0x000fc0000383ffff */
[----:B------:R-:W-:-:S00]  /*0d40*/  NOP ;  /* 0x0000000000007918 */ /* 0x000fc00000000000 */
        /* <DEDUP_REMOVED lines=11> */
.L_x_8:


//--------------------- .nv.shared.reserved.0     --------------------------
	.section	.nv.shared.reserved.0,"aw",@nobits
	.weak		__nv_reservedSMEM_offset_0_alias
	.size		__nv_reservedSMEM_offset_0_alias, 0, 64
	.other		__nv_reservedSMEM_offset_0_alias,@"STO_CUDA_RESERVED_SHARED STV_DEFAULT"
__nv_reservedSMEM_offset_0_alias:
	.zero		0
	.zero		64


//--------------------- .nv.constant0._Z8convolvePfS_S_iiii --------------------------
	.section	.nv.constant0._Z8convolvePfS_S_iiii,"a",@progbits
	.sectionflags	@""
	.align	4
.nv.constant0._Z8convolvePfS_S_iiii:
	.zero		936


//--------------------- SYMBOLS --------------------------

	.type		.nv.reservedSmem.offset0,@object
	.size		.nv.reservedSmem.offset0,0x4
